//
// Generated by NVIDIA NVVM Compiler
//
// Compiler Build ID: CL-36424714
// Cuda compilation tools, release 13.0, V13.0.88
// Based on NVVM 20.0.0
//

.version 9.0
.target sm_100
.address_size 64

	// .globl	_Z6kernelPdS_i
.const .align 4 .u32 m0;
.const .align 4 .u32 m1;
.const .align 4 .u32 m2;
.const .align 4 .u32 m3;

.visible .entry _Z6kernelPdS_i(
	.param .u64 .ptr .align 1 _Z6kernelPdS_i_param_0,
	.param .u64 .ptr .align 1 _Z6kernelPdS_i_param_1,
	.param .u32 _Z6kernelPdS_i_param_2
)
{
	.reg .pred 	%p<10>;
	.reg .b32 	%r<26>;
	.reg .b64 	%rd<12>;
	.reg .b64 	%fd<19>;

	ld.param.u64 	%rd1, [_Z6kernelPdS_i_param_0];
	ld.param.u64 	%rd2, [_Z6kernelPdS_i_param_1];
	ld.param.u32 	%r4, [_Z6kernelPdS_i_param_2];
	mov.u32 	%r5, %ctaid.y;
	mov.u32 	%r6, %ntid.y;
	mov.u32 	%r7, %tid.y;
	mad.lo.s32 	%r1, %r5, %r6, %r7;
	add.s32 	%r8, %r1, 1;
	mov.u32 	%r9, %ctaid.x;
	mov.u32 	%r10, %ntid.x;
	mov.u32 	%r11, %tid.x;
	mad.lo.s32 	%r2, %r9, %r10, %r11;
	add.s32 	%r12, %r2, 1;
	mad.lo.s32 	%r13, %r4, %r1, %r4;
	add.s32 	%r14, %r13, %r12;
	add.s32 	%r15, %r4, -1;
	max.s32 	%r16, %r8, %r12;
	setp.ge.s32 	%p1, %r16, %r15;
	ld.const.u32 	%r17, [m0];
	setp.eq.s32 	%p2, %r14, %r17;
	ld.const.u32 	%r19, [m1];
	setp.eq.s32 	%p3, %r14, %r19;
	or.pred  	%p4, %p2, %p3;
	or.pred  	%p5, %p4, %p1;
	ld.const.u32 	%r21, [m2];
	setp.eq.s32 	%p6, %r14, %r21;
	or.pred  	%p7, %p5, %p6;
	ld.const.u32 	%r23, [m3];
	setp.eq.s32 	%p8, %r14, %r23;
	or.pred  	%p9, %p7, %p8;
	@%p9 bra 	$L__BB0_2;
	cvta.to.global.u64 	%rd3, %rd1;
	cvta.to.global.u64 	%rd4, %rd2;
	mad.lo.s32 	%r25, %r4, %r1, %r2;
	mul.wide.s32 	%rd5, %r25, 8;
	add.s64 	%rd6, %rd3, %rd5;
	ld.global.f64 	%fd1, [%rd6];
	ld.global.f64 	%fd2, [%rd6+8];
	add.f64 	%fd3, %fd1, %fd2;
	ld.global.f64 	%fd4, [%rd6+16];
	add.f64 	%fd5, %fd3, %fd4;
	mul.wide.s32 	%rd7, %r4, 8;
	add.s64 	%rd8, %rd6, %rd7;
	ld.global.f64 	%fd6, [%rd8];
	add.f64 	%fd7, %fd5, %fd6;
	ld.global.f64 	%fd8, [%rd8+8];
	add.f64 	%fd9, %fd7, %fd8;
	ld.global.f64 	%fd10, [%rd8+16];
	add.f64 	%fd11, %fd9, %fd10;
	add.s64 	%rd9, %rd8, %rd7;
	ld.global.f64 	%fd12, [%rd9];
	add.f64 	%fd13, %fd11, %fd12;
	ld.global.f64 	%fd14, [%rd9+8];
	add.f64 	%fd15, %fd13, %fd14;
	ld.global.f64 	%fd16, [%rd9+16];
	add.f64 	%fd17, %fd15, %fd16;
	div.rn.f64 	%fd18, %fd17, 0d4022000000000000;
	mul.wide.s32 	%rd10, %r14, 8;
	add.s64 	%rd11, %rd4, %rd10;
	st.global.f64 	[%rd11], %fd18;
$L__BB0_2:
	ret;

}


// ===== COMPILED SASS (sm_100) =====

	.target	sm_100

	.elftype	@"ET_EXEC"


//--------------------- .note.nv.tkinfo           --------------------------
	.section	.note.nv.tkinfo,"",@"SHT_NOTE"
	.sectionflags	@"SHF_NOTE_NV_TKINFO"
	.tkinfo
        /*0018*/ 	.word	0x00000002
        /*0030*/ 	.string	""
        /*0030*/ 	.string	"ptxas"
        /*0030*/ 	.string	"Cuda compilation tools, release 13.0, V13.0.88"
        /*0030*/ 	.string	"Build cuda_13.0.r13.0/compiler.36424714_0"
        /*0030*/ 	.string	"-arch sm_100 -m 64 "



//--------------------- .note.nv.cuinfo           --------------------------
	.section	.note.nv.cuinfo,"",@"SHT_NOTE"
	.sectionflags	@"SHF_NOTE_NV_CUINFO"
        /*0018*/ 	.short	0x0002
        /*001a*/ 	.short	0x0064
        /*001c*/ 	.short	0x0082
	.zero		2


//--------------------- .nv.info                  --------------------------
	.section	.nv.info,"",@"SHT_CUDA_INFO"
	.align	4


	//----- nvinfo : EIATTR_REGCOUNT
	.align		4
        /*0000*/ 	.byte	0x04, 0x2f
        /*0002*/ 	.short	(.L_5 - .L_4)
	.align		4
.L_4:
        /*0004*/ 	.word	index@(_Z6kernelPdS_i)
        /*0008*/ 	.word	0x0000001c


	//----- nvinfo : EIATTR_FRAME_SIZE
	.align		4
.L_5:
        /*000c*/ 	.byte	0x04, 0x11
        /*000e*/ 	.short	(.L_7 - .L_6)
	.align		4
.L_6:
        /*0010*/ 	.word	index@($__internal_0_$__cuda_sm20_div_rn_f64_full)
        /*0014*/ 	.word	0x00000000


	//----- nvinfo : EIATTR_FRAME_SIZE
	.align		4
.L_7:
        /*0018*/ 	.byte	0x04, 0x11
        /*001a*/ 	.short	(.L_9 - .L_8)
	.align		4
.L_8:
        /*001c*/ 	.word	index@(_Z6kernelPdS_i)
        /*0020*/ 	.word	0x00000000


	//----- nvinfo : EIATTR_MIN_STACK_SIZE
	.align		4
.L_9:
        /*0024*/ 	.byte	0x04, 0x12
        /*0026*/ 	.short	(.L_11 - .L_10)
	.align		4
.L_10:
        /*0028*/ 	.word	index@(_Z6kernelPdS_i)
        /*002c*/ 	.word	0x00000000
.L_11:


//--------------------- .nv.compat                --------------------------
	.section	.nv.compat,"",@"SHT_CUDA_COMPAT_INFO"
	.align	4
        /*0000*/ 	.byte	0x02, 0x09, 0x00, 0x00, 0x02, 0x02, 0x01, 0x00, 0x02, 0x05, 0x05, 0x00, 0x03, 0x07, 0x01, 0x01
        /*0010*/ 	.byte	0x02, 0x03, 0x00, 0x00, 0x02, 0x06, 0x01, 0x00, 0x04, 0x0b, 0x08, 0x00, 0x01, 0x00, 0x00, 0x00
        /*0020*/ 	.byte	0x00, 0x00, 0x00, 0x00


//--------------------- .nv.info._Z6kernelPdS_i   --------------------------
	.section	.nv.info._Z6kernelPdS_i,"",@"SHT_CUDA_INFO"
	.sectionflags	@""
	.align	4


	//----- nvinfo : EIATTR_CUDA_API_VERSION
	.align		4
        /*0000*/ 	.byte	0x04, 0x37
        /*0002*/ 	.short	(.L_13 - .L_12)
.L_12:
        /*0004*/ 	.word	0x00000082


	//----- nvinfo : EIATTR_KPARAM_INFO
	.align		4
.L_13:
        /*0008*/ 	.byte	0x04, 0x17
        /*000a*/ 	.short	(.L_15 - .L_14)
.L_14:
        /*000c*/ 	.word	0x00000000
        /*0010*/ 	.short	0x0002
        /*0012*/ 	.short	0x0010
        /*0014*/ 	.byte	0x00, 0xf0, 0x11, 0x00


	//----- nvinfo : EIATTR_KPARAM_INFO
	.align		4
.L_15:
        /*0018*/ 	.byte	0x04, 0x17
        /*001a*/ 	.short	(.L_17 - .L_16)
.L_16:
        /*001c*/ 	.word	0x00000000
        /*0020*/ 	.short	0x0001
        /*0022*/ 	.short	0x0008
        /*0024*/ 	.byte	0x00, 0xf5, 0x21, 0x00


	//----- nvinfo : EIATTR_KPARAM_INFO
	.align		4
.L_17:
        /*0028*/ 	.byte	0x04, 0x17
        /*002a*/ 	.short	(.L_19 - .L_18)
.L_18:
        /*002c*/ 	.word	0x00000000
        /*0030*/ 	.short	0x0000
        /*0032*/ 	.short	0x0000
        /*0034*/ 	.byte	0x00, 0xf5, 0x21, 0x00


	//----- nvinfo : EIATTR_SPARSE_MMA_MASK
	.align		4
.L_19:
        /*0038*/ 	.byte	0x03, 0x50
        /*003a*/ 	.short	0x0000


	//----- nvinfo : EIATTR_MAXREG_COUNT
	.align		4
        /*003c*/ 	.byte	0x03, 0x1b
        /*003e*/ 	.short	0x00ff


	//----- nvinfo : EIATTR_MERCURY_ISA_VERSION
	.align		4
        /*0040*/ 	.byte	0x03, 0x5f
        /*0042*/ 	.short	0x0101


	//----- nvinfo : EIATTR_VRC_CTA_INIT_COUNT
	.align		4
        /*0044*/ 	.byte	0x02, 0x4a
	.zero		1
	.zero		1


	//----- nvinfo : EIATTR_EXIT_INSTR_OFFSETS
	.align		4
        /*0048*/ 	.byte	0x04, 0x1c
        /*004a*/ 	.short	(.L_21 - .L_20)


	//   ....[0]....
.L_20:
        /*004c*/ 	.word	0x00000150


	//   ....[1]....
        /*0050*/ 	.word	0x00000440


	//----- nvinfo : EIATTR_CRS_STACK_SIZE
	.align		4
.L_21:
        /*0054*/ 	.byte	0x04, 0x1e
        /*0056*/ 	.short	(.L_23 - .L_22)
.L_22:
        /*0058*/ 	.word	0x00000000


	//----- nvinfo : EIATTR_CBANK_PARAM_SIZE
	.align		4
.L_23:
        /*005c*/ 	.byte	0x03, 0x19
        /*005e*/ 	.short	0x0014


	//----- nvinfo : EIATTR_PARAM_CBANK
	.align		4
        /*0060*/ 	.byte	0x04, 0x0a
        /*0062*/ 	.short	(.L_25 - .L_24)
	.align		4
.L_24:
        /*0064*/ 	.word	index@(.nv.constant0._Z6kernelPdS_i)
        /*0068*/ 	.short	0x0380
        /*006a*/ 	.short	0x0014


	//----- nvinfo : EIATTR_SW_WAR
	.align		4
.L_25:
        /*006c*/ 	.byte	0x04, 0x36
        /*006e*/ 	.short	(.L_27 - .L_26)
.L_26:
        /*0070*/ 	.word	0x00000008
.L_27:


//--------------------- .nv.callgraph             --------------------------
	.section	.nv.callgraph,"",@"SHT_CUDA_CALLGRAPH"
	.align	4
	.sectionentsize	8
	.align		4
        /*0000*/ 	.word	0x00000000
	.align		4
        /*0004*/ 	.word	0xffffffff
	.align		4
        /*0008*/ 	.word	0x00000000
	.align		4
        /*000c*/ 	.word	0xfffffffe
	.align		4
        /*0010*/ 	.word	0x00000000
	.align		4
        /*0014*/ 	.word	0xfffffffd
	.align		4
        /*0018*/ 	.word	0x00000000
	.align		4
        /*001c*/ 	.word	0xfffffffc


//--------------------- .nv.constant3             --------------------------
	.section	.nv.constant3,"a",@progbits
	.align	4
.nv.constant3:
	.type		m0,@object
	.size		m0,(m1 - m0)
m0:
	.zero		4
	.type		m1,@object
	.size		m1,(m2 - m1)
m1:
	.zero		4
	.type		m2,@object
	.size		m2,(m3 - m2)
m2:
	.zero		4
	.type		m3,@object
	.size		m3,(.L_3 - m3)
m3:
	.zero		4
.L_3:


//--------------------- .text._Z6kernelPdS_i      --------------------------
	.section	.text._Z6kernelPdS_i,"ax",@progbits
	.align	128
        .global         _Z6kernelPdS_i
        .type           _Z6kernelPdS_i,@function
        .size           _Z6kernelPdS_i,(.L_x_7 - _Z6kernelPdS_i)
        .other          _Z6kernelPdS_i,@"STO_CUDA_ENTRY STV_DEFAULT"
_Z6kernelPdS_i:
.text._Z6kernelPdS_i:
[----:B------:R-:W-:Y:S01]  /*0000*/  LDC R1, c[0x0][0x37c] ;  /* 0x0000df00ff017b82 */ /* 0x000fe20000000800 */
[----:B------:R-:W0:Y:S07]  /*0010*/  S2R R0, SR_TID.Y ;  /* 0x0000000000007919 */ /* 0x000e2e0000002200 */
[----:B------:R-:W0:Y:S01]  /*0020*/  LDC R3, c[0x0][0x364] ;  /* 0x0000d900ff037b82 */ /* 0x000e220000000800 */
[----:B------:R-:W1:Y:S01]  /*0030*/  LDCU.128 UR8, c[0x3][URZ] ;  /* 0x00c00000ff0877ac */ /* 0x000e620008000c00 */
[----:B------:R-:W2:Y:S06]  /*0040*/  S2R R5, SR_TID.X ;  /* 0x0000000000057919 */ /* 0x000eac0000002100 */
[----:B------:R-:W0:Y:S08]  /*0050*/  S2UR UR4, SR_CTAID.Y ;  /* 0x00000000000479c3 */ /* 0x000e300000002600 */
[----:B------:R-:W2:Y:S08]  /*0060*/  S2UR UR5, SR_CTAID.X ;  /* 0x00000000000579c3 */ /* 0x000eb00000002500 */
[----:B------:R-:W2:Y:S08]  /*0070*/  LDC R2, c[0x0][0x360] ;  /* 0x0000d800ff027b82 */ /* 0x000eb00000000800 */
[----:B------:R-:W3:Y:S01]  /*0080*/  LDC R10, c[0x0][0x390] ;  /* 0x0000e400ff0a7b82 */ /* 0x000ee20000000800 */
[----:B0-----:R-:W-:-:S02]  /*0090*/  IMAD R3, R3, UR4, R0 ;  /* 0x0000000403037c24 */ /* 0x001fc4000f8e0200 */
[----:B--2---:R-:W-:-:S04]  /*00a0*/  IMAD R2, R2, UR5, R5 ;  /* 0x0000000502027c24 */ /* 0x004fc8000f8e0205 */
[----:B------:R-:W-:Y:S02]  /*00b0*/  VIADD R4, R2, 0x1 ;  /* 0x0000000102047836 */ /* 0x000fe40000000000 */
[----:B---3--:R-:W-:-:S04]  /*00c0*/  IMAD R5, R3, R10, R10 ;  /* 0x0000000a03057224 */ /* 0x008fc800078e020a */
[----:B------:R-:W-:Y:S01]  /*00d0*/  IMAD.IADD R0, R4, 0x1, R5 ;  /* 0x0000000104007824 */ /* 0x000fe200078e0205 */
[----:B------:R-:W-:Y:S01]  /*00e0*/  VIADDMNMX R4, R3, 0x1, R4, !PT ;  /* 0x0000000103047846 */ /* 0x000fe20007800104 */
[----:B------:R-:W-:-:S03]  /*00f0*/  VIADD R5, R10, 0xffffffff ;  /* 0xffffffff0a057836 */ /* 0x000fc60000000000 */
[----:B-1----:R-:W-:-:S04]  /*0100*/  ISETP.NE.AND P0, PT, R0, UR9, PT ;  /* 0x0000000900007c0c */ /* 0x002fc8000bf05270 */
[----:B------:R-:W-:-:S04]  /*0110*/  ISETP.EQ.OR P0, PT, R0, UR8, !P0 ;  /* 0x0000000800007c0c */ /* 0x000fc8000c702670 */
[----:B------:R-:W-:-:S04]  /*0120*/  ISETP.GE.OR P0, PT, R4, R5, P0 ;  /* 0x000000050400720c */ /* 0x000fc80000706670 */
[----:B------:R-:W-:-:S04]  /*0130*/  ISETP.EQ.OR P0, PT, R0, UR10, P0 ;  /* 0x0000000a00007c0c */ /* 0x000fc80008702670 */
[----:B------:R-:W-:-:S13]  /*0140*/  ISETP.EQ.OR P0, PT, R0, UR11, P0 ;  /* 0x0000000b00007c0c */ /* 0x000fda0008702670 */
[----:B------:R-:W-:Y:S05]  /*0150*/  @P0 EXIT ;  /* 0x000000000000094d */ /* 0x000fea0003800000 */
[----:B------:R-:W0:Y:S01]  /*0160*/  LDC.64 R18, c[0x0][0x380] ;  /* 0x0000e000ff127b82 */ /* 0x000e220000000a00 */
[----:B------:R-:W1:Y:S01]  /*0170*/  LDCU.64 UR4, c[0x0][0x358] ;  /* 0x00006b00ff0477ac */ /* 0x000e620008000a00 */
[----:B------:R-:W-:-:S04]  /*0180*/  IMAD R3, R3, R10, R2 ;  /* 0x0000000a03037224 */ /* 0x000fc800078e0202 */
[----:B0-----:R-:W-:-:S05]  /*0190*/  IMAD.WIDE R18, R3, 0x8, R18 ;  /* 0x0000000803127825 */ /* 0x001fca00078e0212 */
[----:B-1----:R-:W2:Y:S04]  /*01a0*/  LDG.E.64 R16, desc[UR4][R18.64] ;  /* 0x0000000412107981 */ /* 0x002ea8000c1e1b00 */
[----:B------:R-:W2:Y:S01]  /*01b0*/  LDG.E.64 R20, desc[UR4][R18.64+0x8] ;  /* 0x0000080412147981 */ /* 0x000ea2000c1e1b00 */
[----:B------:R-:W-:-:S03]  /*01c0*/  IMAD.WIDE R22, R10, 0x8, R18 ;  /* 0x000000080a167825 */ /* 0x000fc600078e0212 */
[----:B------:R-:W3:Y:S04]  /*01d0*/  LDG.E.64 R6, desc[UR4][R18.64+0x10] ;  /* 0x0000100412067981 */ /* 0x000ee8000c1e1b00 */
[----:B------:R-:W4:Y:S04]  /*01e0*/  LDG.E.64 R8, desc[UR4][R22.64] ;  /* 0x0000000416087981 */ /* 0x000f28000c1e1b00 */
[----:B------:R-:W5:Y:S01]  /*01f0*/  LDG.E.64 R4, desc[UR4][R22.64+0x8] ;  /* 0x0000080416047981 */ /* 0x000f62000c1e1b00 */
[----:B------:R-:W-:-:S03]  /*0200*/  IMAD.WIDE R24, R10, 0x8, R22 ;  /* 0x000000080a187825 */ /* 0x000fc600078e0216 */
[----:B------:R-:W5:Y:S04]  /*0210*/  LDG.E.64 R2, desc[UR4][R22.64+0x10] ;  /* 0x0000100416027981 */ /* 0x000f68000c1e1b00 */
[----:B------:R-:W5:Y:S04]  /*0220*/  LDG.E.64 R14, desc[UR4][R24.64] ;  /* 0x00000004180e7981 */ /* 0x000f68000c1e1b00 */
[----:B------:R-:W5:Y:S04]  /*0230*/  LDG.E.64 R12, desc[UR4][R24.64+0x8] ;  /* 0x00000804180c7981 */ /* 0x000f68000c1e1b00 */
[----:B------:R-:W5:Y:S01]  /*0240*/  LDG.E.64 R10, desc[UR4][R24.64+0x10] ;  /* 0x00001004180a7981 */ /* 0x000f62000c1e1b00 */
[----:B------:R-:W-:Y:S01]  /*0250*/  BSSY.RECONVERGENT B0, `(.L_x_0) ;  /* 0x000001b000007945 */ /* 0x000fe20003800200 */
[----:B--2---:R-:W-:Y:S01]  /*0260*/  DADD R20, R16, R20 ;  /* 0x0000000010147229 */ /* 0x004fe20000000014 */
[----:B------:R-:W0:Y:S01]  /*0270*/  MUFU.RCP64H R17, 9 ;  /* 0x4022000000117908 */ /* 0x000e220000001800 */
[----:B------:R-:W-:-:S06]  /*0280*/  IMAD.MOV.U32 R16, RZ, RZ, 0x1 ;  /* 0x00000001ff107424 */ /* 0x000fcc00078e00ff */
[----:B---3--:R-:W-:-:S08]  /*0290*/  DADD R6, R20, R6 ;  /* 0x0000000014067229 */ /* 0x008fd00000000006 */
[----:B----4-:R-:W-:Y:S01]  /*02a0*/  DADD R8, R6, R8 ;  /* 0x0000000006087229 */ /* 0x010fe20000000008 */
[----:B------:R-:W-:Y:S02]  /*02b0*/  IMAD.MOV.U32 R6, RZ, RZ, 0x0 ;  /* 0x00000000ff067424 */ /* 0x000fe400078e00ff */
[----:B------:R-:W-:-:S05]  /*02c0*/  IMAD.MOV.U32 R7, RZ, RZ, 0x40220000 ;  /* 0x40220000ff077424 */ /* 0x000fca00078e00ff */
[----:B-----5:R-:W-:Y:S02]  /*02d0*/  DADD R4, R8, R4 ;  /* 0x0000000008047229 */ /* 0x020fe40000000004 */
[----:B0-----:R-:W-:-:S06]  /*02e0*/  DFMA R18, R16, -R6, 1 ;  /* 0x3ff000001012742b */ /* 0x001fcc0000000806 */
[----:B------:R-:W-:Y:S02]  /*02f0*/  DADD R2, R4, R2 ;  /* 0x0000000004027229 */ /* 0x000fe40000000002 */
[----:B------:R-:W-:-:S06]  /*0300*/  DFMA R18, R18, R18, R18 ;  /* 0x000000121212722b */ /* 0x000fcc0000000012 */
[----:B------:R-:W-:Y:S02]  /*0310*/  DADD R2, R2, R14 ;  /* 0x0000000002027229 */ /* 0x000fe4000000000e */
[----:B------:R-:W-:-:S06]  /*0320*/  DFMA R18, R16, R18, R16 ;  /* 0x000000121012722b */ /* 0x000fcc0000000010 */
[----:B------:R-:W-:Y:S02]  /*0330*/  DADD R2, R2, R12 ;  /* 0x0000000002027229 */ /* 0x000fe4000000000c */
[----:B------:R-:W-:-:S06]  /*0340*/  DFMA R6, R18, -R6, 1 ;  /* 0x3ff000001206742b */ /* 0x000fcc0000000806 */
[----:B------:R-:W-:Y:S02]  /*0350*/  DADD R10, R2, R10 ;  /* 0x00000000020a7229 */ /* 0x000fe4000000000a */
[----:B------:R-:W-:-:S08]  /*0360*/  DFMA R6, R18, R6, R18 ;  /* 0x000000061206722b */ /* 0x000fd00000000012 */
[----:B------:R-:W-:Y:S01]  /*0370*/  DMUL R2, R10, R6 ;  /* 0x000000060a027228 */ /* 0x000fe20000000000 */
[----:B------:R-:W-:-:S07]  /*0380*/  FSETP.GEU.AND P1, PT, |R11|, 6.5827683646048100446e-37, PT ;  /* 0x036000000b00780b */ /* 0x000fce0003f2e200 */
[----:B------:R-:W-:-:S08]  /*0390*/  DFMA R4, R2, -9, R10 ;  /* 0xc02200000204782b */ /* 0x000fd0000000000a */
[----:B------:R-:W-:-:S10]  /*03a0*/  DFMA R2, R6, R4, R2 ;  /* 0x000000040602722b */ /* 0x000fd40000000002 */
[----:B------:R-:W-:-:S05]  /*03b0*/  FFMA R4, RZ, 2.53125, R3 ;  /* 0x40220000ff047823 */ /* 0x000fca0000000003 */
[----:B------:R-:W-:-:S13]  /*03c0*/  FSETP.GT.AND P0, PT, |R4|, 1.469367938527859385e-39, PT ;  /* 0x001000000400780b */ /* 0x000fda0003f04200 */
[----:B------:R-:W-:Y:S05]  /*03d0*/  @P0 BRA P1, `(.L_x_1) ;  /* 0x0000000000080947 */ /* 0x000fea0000800000 */
[----:B------:R-:W-:-:S07]  /*03e0*/  MOV R6, 0x400 ;  /* 0x0000040000067802 */ /* 0x000fce0000000f00 */
[----:B------:R-:W-:Y:S05]  /*03f0*/  CALL.REL.NOINC `($__internal_0_$__cuda_sm20_div_rn_f64_full) ;  /* 0x0000000000147944 */ /* 0x000fea0003c00000 */
.L_x_1:
[----:B------:R-:W-:Y:S05]  /*0400*/  BSYNC.RECONVERGENT B0 ;  /* 0x0000000000007941 */ /* 0x000fea0003800200 */
.L_x_0:
[----:B------:R-:W0:Y:S02]  /*0410*/  LDC.64 R4, c[0x0][0x388] ;  /* 0x0000e200ff047b82 */ /* 0x000e240000000a00 */
[----:B0-----:R-:W-:-:S05]  /*0420*/  IMAD.WIDE R4, R0, 0x8, R4 ;  /* 0x0000000800047825 */ /* 0x001fca00078e0204 */
[----:B------:R-:W-:Y:S01]  /*0430*/  STG.E.64 desc[UR4][R4.64], R2 ;  /* 0x0000000204007986 */ /* 0x000fe2000c101b04 */
[----:B------:R-:W-:Y:S05]  /*0440*/  EXIT ;  /* 0x000000000000794d */ /* 0x000fea0003800000 */
        .weak           $__internal_0_$__cuda_sm20_div_rn_f64_full
        .type           $__internal_0_$__cuda_sm20_div_rn_f64_full,@function
        .size           $__internal_0_$__cuda_sm20_div_rn_f64_full,(.L_x_7 - $__internal_0_$__cuda_sm20_div_rn_f64_full)
$__internal_0_$__cuda_sm20_div_rn_f64_full:
[----:B------:R-:W-:Y:S01]  /*0450*/  IMAD.MOV.U32 R3, RZ, RZ, 0x3ff20000 ;  /* 0x3ff20000ff037424 */ /* 0x000fe200078e00ff */
[----:B------:R-:W-:Y:S01]  /*0460*/  MOV R8, 0x1 ;  /* 0x0000000100087802 */ /* 0x000fe20000000f00 */
[----:B------:R-:W-:Y:S01]  /*0470*/  IMAD.MOV.U32 R2, RZ, RZ, 0x0 ;  /* 0x00000000ff027424 */ /* 0x000fe200078e00ff */
[----:B------:R-:W-:Y:S01]  /*0480*/  MOV R19, 0x40200000 ;  /* 0x4020000000137802 */ /* 0x000fe20000000f00 */
[----:B------:R-:W0:Y:S01]  /*0490*/  MUFU.RCP64H R9, R3 ;  /* 0x0000000300097308 */ /* 0x000e220000001800 */
[----:B------:R-:W-:Y:S01]  /*04a0*/  IMAD.MOV.U32 R5, RZ, RZ, R11 ;  /* 0x000000ffff057224 */ /* 0x000fe200078e000b */
[----:B------:R-:W-:Y:S01]  /*04b0*/  BSSY.RECONVERGENT B1, `(.L_x_2) ;  /* 0x0000047000017945 */ /* 0x000fe20003800200 */
[----:B------:R-:W-:Y:S02]  /*04c0*/  IMAD.MOV.U32 R4, RZ, RZ, R10 ;  /* 0x000000ffff047224 */ /* 0x000fe400078e000a */
[----:B------:R-:W-:Y:S01]  /*04d0*/  IMAD.MOV.U32 R10, RZ, RZ, 0x1ca00000 ;  /* 0x1ca00000ff0a7424 */ /* 0x000fe200078e00ff */
[----:B------:R-:W-:Y:S01]  /*04e0*/  FSETP.GEU.AND P1, PT, |R5|, 1.469367938527859385e-39, PT ;  /* 0x001000000500780b */ /* 0x000fe20003f2e200 */
[----:B------:R-:W-:Y:S01]  /*04f0*/  VIADD R20, R19, 0xffffffff ;  /* 0xffffffff13147836 */ /* 0x000fe20000000000 */
[----:B------:R-:W-:-:S04]  /*0500*/  LOP3.LUT R7, R5, 0x7ff00000, RZ, 0xc0, !PT ;  /* 0x7ff0000005077812 */ /* 0x000fc800078ec0ff */
[----:B------:R-:W-:Y:S01]  /*0510*/  ISETP.GE.U32.AND P0, PT, R7, 0x40200000, PT ;  /* 0x402000000700780c */ /* 0x000fe20003f06070 */
[----:B------:R-:W-:Y:S01]  /*0520*/  IMAD.MOV.U32 R18, RZ, RZ, R7 ;  /* 0x000000ffff127224 */ /* 0x000fe200078e0007 */
[----:B0-----:R-:W-:-:S08]  /*0530*/  DFMA R12, R8, -R2, 1 ;  /* 0x3ff00000080c742b */ /* 0x001fd00000000802 */
[----:B------:R-:W-:-:S08]  /*0540*/  DFMA R12, R12, R12, R12 ;  /* 0x0000000c0c0c722b */ /* 0x000fd0000000000c */
[----:B------:R-:W-:Y:S01]  /*0550*/  DFMA R14, R8, R12, R8 ;  /* 0x0000000c080e722b */ /* 0x000fe20000000008 */
[----:B------:R-:W-:Y:S01]  /*0560*/  SEL R13, R10, 0x63400000, !P0 ;  /* 0x634000000a0d7807 */ /* 0x000fe20004000000 */
[----:B------:R-:W-:-:S03]  /*0570*/  IMAD.MOV.U32 R8, RZ, RZ, R4 ;  /* 0x000000ffff087224 */ /* 0x000fc600078e0004 */
[C-C-:B------:R-:W-:Y:S02]  /*0580*/  @!P1 LOP3.LUT R10, R13.reuse, 0x80000000, R5.reuse, 0xf8, !PT ;  /* 0x800000000d0a9812 */ /* 0x140fe400078ef805 */
[----:B------:R-:W-:Y:S01]  /*0590*/  LOP3.LUT R9, R13, 0x800fffff, R5, 0xf8, !PT ;  /* 0x800fffff0d097812 */ /* 0x000fe200078ef805 */
[----:B------:R-:W-:Y:S01]  /*05a0*/  DFMA R16, R14, -R2, 1 ;  /* 0x3ff000000e10742b */ /* 0x000fe20000000802 */
[----:B------:R-:W-:Y:S01]  /*05b0*/  @!P1 LOP3.LUT R11, R10, 0x100000, RZ, 0xfc, !PT ;  /* 0x001000000a0b9812 */ /* 0x000fe200078efcff */
[----:B------:R-:W-:-:S06]  /*05c0*/  @!P1 IMAD.MOV.U32 R10, RZ, RZ, RZ ;  /* 0x000000ffff0a9224 */ /* 0x000fcc00078e00ff */
[----:B------:R-:W-:Y:S02]  /*05d0*/  @!P1 DFMA R8, R8, 2, -R10 ;  /* 0x400000000808982b */ /* 0x000fe4000000080a */
[----:B------:R-:W-:-:S08]  /*05e0*/  DFMA R16, R14, R16, R14 ;  /* 0x000000100e10722b */ /* 0x000fd0000000000e */
[----:B------:R-:W-:Y:S01]  /*05f0*/  @!P1 LOP3.LUT R18, R9, 0x7ff00000, RZ, 0xc0, !PT ;  /* 0x7ff0000009129812 */ /* 0x000fe200078ec0ff */
[----:B------:R-:W-:-:S04]  /*0600*/  DMUL R10, R16, R8 ;  /* 0x00000008100a7228 */ /* 0x000fc80000000000 */
[----:B------:R-:W-:-:S04]  /*0610*/  VIADD R12, R18, 0xffffffff ;  /* 0xffffffff120c7836 */ /* 0x000fc80000000000 */
[----:B------:R-:W-:Y:S01]  /*0620*/  DFMA R14, R10, -R2, R8 ;  /* 0x800000020a0e722b */ /* 0x000fe20000000008 */
[----:B------:R-:W-:-:S04]  /*0630*/  ISETP.GT.U32.AND P0, PT, R12, 0x7feffffe, PT ;  /* 0x7feffffe0c00780c */ /* 0x000fc80003f04070 */
[----:B------:R-:W-:-:S03]  /*0640*/  ISETP.GT.U32.OR P0, PT, R20, 0x7feffffe, P0 ;  /* 0x7feffffe1400780c */ /* 0x000fc60000704470 */
[----:B------:R-:W-:-:S10]  /*0650*/  DFMA R10, R16, R14, R10 ;  /* 0x0000000e100a722b */ /* 0x000fd4000000000a */
[----:B------:R-:W-:Y:S05]  /*0660*/  @P0 BRA `(.L_x_3) ;  /* 0x0000000000680947 */ /* 0x000fea0003800000 */
[----:B------:R-:W-:-:S05]  /*0670*/  IMAD.MOV.U32 R4, RZ, RZ, 0x40200000 ;  /* 0x40200000ff047424 */ /* 0x000fca00078e00ff */
[----:B------:R-:W-:-:S04]  /*0680*/  VIADDMNMX R7, R7, -R4, 0xb9600000, !PT ;  /* 0xb960000007077446 */ /* 0x000fc80007800904 */
[----:B------:R-:W-:-:S05]  /*0690*/  VIMNMX R4, PT, PT, R7, 0x46a00000, PT ;  /* 0x46a0000007047848 */ /* 0x000fca0003fe0100 */
[----:B------:R-:W-:Y:S02]  /*06a0*/  IMAD.IADD R7, R4, 0x1, -R13 ;  /* 0x0000000104077824 */ /* 0x000fe400078e0a0d */
[----:B------:R-:W-:Y:S02]  /*06b0*/  IMAD.MOV.U32 R4, RZ, RZ, RZ ;  /* 0x000000ffff047224 */ /* 0x000fe400078e00ff */
[----:B------:R-:W-:-:S06]  /*06c0*/  VIADD R5, R7, 0x7fe00000 ;  /* 0x7fe0000007057836 */ /* 0x000fcc0000000000 */
[----:B------:R-:W-:-:S10]  /*06d0*/  DMUL R12, R10, R4 ;  /* 0x000000040a0c7228 */ /* 0x000fd40000000000 */
[----:B------:R-:W-:-:S13]  /*06e0*/  FSETP.GTU.AND P0, PT, |R13|, 1.469367938527859385e-39, PT ;  /* 0x001000000d00780b */ /* 0x000fda0003f0c200 */
[----:B------:R-:W-:Y:S05]  /*06f0*/  @P0 BRA `(.L_x_4) ;  /* 0x0000000000880947 */ /* 0x000fea0003800000 */
[----:B------:R-:W-:Y:S01]  /*0700*/  DFMA R2, R10, -R2, R8 ;  /* 0x800000020a02722b */ /* 0x000fe20000000008 */
[----:B------:R-:W-:-:S09]  /*0710*/  MOV R4, RZ ;  /* 0x000000ff00047202 */ /* 0x000fd20000000f00 */
[C---:B------:R-:W-:Y:S02]  /*0720*/  FSETP.NEU.AND P0, PT, R3.reuse, RZ, PT ;  /* 0x000000ff0300720b */ /* 0x040fe40003f0d000 */
[----:B------:R-:W-:-:S04]  /*0730*/  LOP3.LUT R2, R3, 0x40220000, RZ, 0x3c, !PT ;  /* 0x4022000003027812 */ /* 0x000fc800078e3cff */
[----:B------:R-:W-:-:S04]  /*0740*/  LOP3.LUT R9, R2, 0x80000000, RZ, 0xc0, !PT ;  /* 0x8000000002097812 */ /* 0x000fc800078ec0ff */
[----:B------:R-:W-:-:S03]  /*0750*/  LOP3.LUT R5, R9, R5, RZ, 0xfc, !PT ;  /* 0x0000000509057212 */ /* 0x000fc600078efcff */
[----:B------:R-:W-:Y:S05]  /*0760*/  @!P0 BRA `(.L_x_4) ;  /* 0x00000000006c8947 */ /* 0x000fea0003800000 */
[----:B------:R-:W-:Y:S01]  /*0770*/  IMAD.MOV R3, RZ, RZ, -R7 ;  /* 0x000000ffff037224 */ /* 0x000fe200078e0a07 */
[----:B------:R-:W-:Y:S01]  /*0780*/  DMUL.RP R4, R10, R4 ;  /* 0x000000040a047228 */ /* 0x000fe20000008000 */
[----:B------:R-:W-:Y:S01]  /*0790*/  IMAD.MOV.U32 R2, RZ, RZ, RZ ;  /* 0x000000ffff027224 */ /* 0x000fe200078e00ff */
[----:B------:R-:W-:-:S05]  /*07a0*/  IADD3 R7, PT, PT, -R7, -0x43300000, RZ ;  /* 0xbcd0000007077810 */ /* 0x000fca0007ffe1ff */
[----:B------:R-:W-:-:S03]  /*07b0*/  DFMA R2, R12, -R2, R10 ;  /* 0x800000020c02722b */ /* 0x000fc6000000000a */
[----:B------:R-:W-:-:S07]  /*07c0*/  LOP3.LUT R9, R5, R9, RZ, 0x3c, !PT ;  /* 0x0000000905097212 */ /* 0x000fce00078e3cff */
[----:B------:R-:W-:-:S04]  /*07d0*/  FSETP.NEU.AND P0, PT, |R3|, R7, PT ;  /* 0x000000070300720b */ /* 0x000fc80003f0d200 */
[----:B------:R-:W-:Y:S02]  /*07e0*/  FSEL R12, R4, R12, !P0 ;  /* 0x0000000c040c7208 */ /* 0x000fe40004000000 */
[----:B------:R-:W-:Y:S01]  /*07f0*/  FSEL R13, R9, R13, !P0 ;  /* 0x0000000d090d7208 */ /* 0x000fe20004000000 */
[----:B------:R-:W-:Y:S06]  /*0800*/  BRA `(.L_x_4) ;  /* 0x0000000000447947 */ /* 0x000fec0003800000 */
.L_x_3:
[----:B------:R-:W-:-:S14]  /*0810*/  DSETP.NAN.AND P0, PT, R4, R4, PT ;  /* 0x000000040400722a */ /* 0x000fdc0003f08000 */
[----:B------:R-:W-:Y:S05]  /*0820*/  @P0 BRA `(.L_x_5) ;  /* 0x0000000000340947 */ /* 0x000fea0003800000 */
[----:B------:R-:W-:Y:S01]  /*0830*/  ISETP.NE.AND P0, PT, R18, R19, PT ;  /* 0x000000131200720c */ /* 0x000fe20003f05270 */
[----:B------:R-:W-:Y:S02]  /*0840*/  IMAD.MOV.U32 R12, RZ, RZ, 0x0 ;  /* 0x00000000ff0c7424 */ /* 0x000fe400078e00ff */
[----:B------:R-:W-:-:S10]  /*0850*/  IMAD.MOV.U32 R13, RZ, RZ, -0x80000 ;  /* 0xfff80000ff0d7424 */ /* 0x000fd400078e00ff */
[----:B------:R-:W-:Y:S05]  /*0860*/  @!P0 BRA `(.L_x_4) ;  /* 0x00000000002c8947 */ /* 0x000fea0003800000 */
[----:B------:R-:W-:Y:S02]  /*0870*/  ISETP.NE.AND P0, PT, R18, 0x7ff00000, PT ;  /* 0x7ff000001200780c */ /* 0x000fe40003f05270 */
[----:B------:R-:W-:Y:S02]  /*0880*/  LOP3.LUT R4, R5, 0x40220000, RZ, 0x3c, !PT ;  /* 0x4022000005047812 */ /* 0x000fe400078e3cff */
[----:B------:R-:W-:Y:S02]  /*0890*/  ISETP.EQ.OR P0, PT, R19, RZ, !P0 ;  /* 0x000000ff1300720c */ /* 0x000fe40004702670 */
[----:B------:R-:W-:-:S11]  /*08a0*/  LOP3.LUT R13, R4, 0x80000000, RZ, 0xc0, !PT ;  /* 0x80000000040d7812 */ /* 0x000fd600078ec0ff */
[----:B------:R-:W-:Y:S01]  /*08b0*/  @P0 LOP3.LUT R2, R13, 0x7ff00000, RZ, 0xfc, !PT ;  /* 0x7ff000000d020812 */ /* 0x000fe200078efcff */
[----:B------:R-:W-:Y:S02]  /*08c0*/  @!P0 IMAD.MOV.U32 R12, RZ, RZ, RZ ;  /* 0x000000ffff0c8224 */ /* 0x000fe400078e00ff */
[----:B------:R-:W-:Y:S01]  /*08d0*/  @P0 IMAD.MOV.U32 R12, RZ, RZ, RZ ;  /* 0x000000ffff0c0224 */ /* 0x000fe200078e00ff */
[----:B------:R-:W-:Y:S01]  /*08e0*/  @P0 MOV R13, R2 ;  /* 0x00000002000d0202 */ /* 0x000fe20000000f00 */
[----:B------:R-:W-:Y:S06]  /*08f0*/  BRA `(.L_x_4) ;  /* 0x0000000000087947 */ /* 0x000fec0003800000 */
.L_x_5:
[----:B------:R-:W-:Y:S01]  /*0900*/  LOP3.LUT R13, R5, 0x80000, RZ, 0xfc, !PT ;  /* 0x00080000050d7812 */ /* 0x000fe200078efcff */
[----:B------:R-:W-:-:S07]  /*0910*/  IMAD.MOV.U32 R12, RZ, RZ, R4 ;  /* 0x000000ffff0c7224 */ /* 0x000fce00078e0004 */
.L_x_4:
[----:B------:R-:W-:Y:S05]  /*0920*/  BSYNC.RECONVERGENT B1 ;  /* 0x0000000000017941 */ /* 0x000fea0003800200 */
.L_x_2:
[----:B------:R-:W-:Y:S02]  /*0930*/  IMAD.MOV.U32 R7, RZ, RZ, 0x0 ;  /* 0x00000000ff077424 */ /* 0x000fe400078e00ff */
[----:B------:R-:W-:Y:S02]  /*0940*/  IMAD.MOV.U32 R2, RZ, RZ, R12 ;  /* 0x000000ffff027224 */ /* 0x000fe400078e000c */
[----:B------:R-:W-:Y:S01]  /*0950*/  IMAD.MOV.U32 R3, RZ, RZ, R13 ;  /* 0x000000ffff037224 */ /* 0x000fe200078e000d */
[----:B------:R-:W-:Y:S06]  /*0960*/  RET.REL.NODEC R6 `(_Z6kernelPdS_i) ;  /* 0xfffffff406a47950 */ /* 0x000fec0003c3ffff */
.L_x_6:
[----:B------:R-:W-:-:S00]  /*0970*/  BRA `(.L_x_6) ;  /* 0xfffffffc00fc7947 */ /* 0x000fc0000383ffff */
[----:B------:R-:W-:-:S00]  /*0980*/  NOP ;  /* 0x0000000000007918 */ /* 0x000fc00000000000 */
[----:B------:R-:W-:-:S00]  /*0990*/  NOP ;  /* 0x0000000000007918 */ /* 0x000fc00000000000 */
[----:B------:R-:W-:-:S00]  /*09a0*/  NOP ;  /* 0x0000000000007918 */ /* 0x000fc00000000000 */
[----:B------:R-:W-:-:S00]  /*09b0*/  NOP ;  /* 0x0000000000007918 */ /* 0x000fc00000000000 */
[----:B------:R-:W-:-:S00]  /*09c0*/  NOP ;  /* 0x0000000000007918 */ /* 0x000fc00000000000 */
[----:B------:R-:W-:-:S00]  /*09d0*/  NOP ;  /* 0x0000000000007918 */ /* 0x000fc00000000000 */
[----:B------:R-:W-:-:S00]  /*09e0*/  NOP ;  /* 0x0000000000007918 */ /* 0x000fc00000000000 */
[----:B------:R-:W-:-:S00]  /*09f0*/  NOP ;  /* 0x0000000000007918 */ /* 0x000fc00000000000 */
.L_x_7:


//--------------------- .nv.shared.reserved.0     --------------------------
	.section	.nv.shared.reserved.0,"aw",@nobits
	.weak		__nv_reservedSMEM_offset_0_alias
	.size		__nv_reservedSMEM_offset_0_alias, 0, 64
	.other		__nv_reservedSMEM_offset_0_alias,@"STO_CUDA_RESERVED_SHARED STV_DEFAULT"
__nv_reservedSMEM_offset_0_alias:
	.zero		0
	.zero		64


//--------------------- .nv.constant0._Z6kernelPdS_i --------------------------
	.section	.nv.constant0._Z6kernelPdS_i,"a",@progbits
	.sectionflags	@""
	.align	4
.nv.constant0._Z6kernelPdS_i:
	.zero		916


//--------------------- SYMBOLS --------------------------

	.type		.nv.reservedSmem.offset0,@object
	.size		.nv.reservedSmem.offset0,0x4
